//
// Generated by NVIDIA NVVM Compiler
//
// Compiler Build ID: CL-36424714
// Cuda compilation tools, release 13.0, V13.0.88
// Based on NVVM 20.0.0
//

.version 9.0
.target sm_100
.address_size 64

	// .globl	_Z25get_maximum_scalar_kernelPfiS_
// _ZZ25get_maximum_scalar_kernelPfiS_E5sdata has been demoted

.visible .entry _Z25get_maximum_scalar_kernelPfiS_(
	.param .u64 .ptr .align 1 _Z25get_maximum_scalar_kernelPfiS__param_0,
	.param .u32 _Z25get_maximum_scalar_kernelPfiS__param_1,
	.param .u64 .ptr .align 1 _Z25get_maximum_scalar_kernelPfiS__param_2
)
{
	.reg .pred 	%p<7>;
	.reg .b32 	%r<17>;
	.reg .b32 	%f<9>;
	.reg .b64 	%rd<9>;
	// demoted variable
	.shared .align 4 .b8 _ZZ25get_maximum_scalar_kernelPfiS_E5sdata[1024];
	ld.param.u64 	%rd1, [_Z25get_maximum_scalar_kernelPfiS__param_0];
	ld.param.u32 	%r8, [_Z25get_maximum_scalar_kernelPfiS__param_1];
	ld.param.u64 	%rd2, [_Z25get_maximum_scalar_kernelPfiS__param_2];
	mov.u32 	%r1, %tid.x;
	mov.u32 	%r9, %ctaid.y;
	mov.u32 	%r10, %nctaid.x;
	mov.u32 	%r11, %ctaid.x;
	mad.lo.s32 	%r2, %r9, %r10, %r11;
	mov.u32 	%r16, %ntid.x;
	mad.lo.s32 	%r4, %r2, %r16, %r1;
	setp.ge.u32 	%p1, %r4, %r8;
	mov.f32 	%f8, 0f00000000;
	@%p1 bra 	$L__BB0_2;
	cvta.to.global.u64 	%rd3, %rd1;
	mul.wide.u32 	%rd4, %r4, 4;
	add.s64 	%rd5, %rd3, %rd4;
	ld.global.f32 	%f5, [%rd5];
	abs.f32 	%f8, %f5;
$L__BB0_2:
	shl.b32 	%r12, %r1, 2;
	mov.u32 	%r13, _ZZ25get_maximum_scalar_kernelPfiS_E5sdata;
	add.s32 	%r5, %r13, %r12;
	st.shared.f32 	[%r5], %f8;
	bar.sync 	0;
	setp.lt.u32 	%p2, %r16, 2;
	@%p2 bra 	$L__BB0_7;
$L__BB0_3:
	mov.u32 	%r6, %r16;
	shr.u32 	%r16, %r6, 1;
	setp.ge.u32 	%p3, %r1, %r16;
	@%p3 bra 	$L__BB0_6;
	ld.shared.f32 	%f6, [%r5];
	shl.b32 	%r14, %r16, 2;
	add.s32 	%r15, %r5, %r14;
	ld.shared.f32 	%f3, [%r15];
	setp.geu.f32 	%p4, %f6, %f3;
	@%p4 bra 	$L__BB0_6;
	st.shared.f32 	[%r5], %f3;
$L__BB0_6:
	bar.sync 	0;
	setp.gt.u32 	%p5, %r6, 3;
	@%p5 bra 	$L__BB0_3;
$L__BB0_7:
	setp.ne.s32 	%p6, %r1, 0;
	@%p6 bra 	$L__BB0_9;
	ld.shared.f32 	%f7, [_ZZ25get_maximum_scalar_kernelPfiS_E5sdata];
	cvta.to.global.u64 	%rd6, %rd2;
	mul.wide.u32 	%rd7, %r2, 4;
	add.s64 	%rd8, %rd6, %rd7;
	st.global.f32 	[%rd8], %f7;
$L__BB0_9:
	ret;

}


// ===== COMPILED SASS (sm_100) =====

	.target	sm_100

	.elftype	@"ET_EXEC"


//--------------------- .note.nv.tkinfo           --------------------------
	.section	.note.nv.tkinfo,"",@"SHT_NOTE"
	.sectionflags	@"SHF_NOTE_NV_TKINFO"
	.tkinfo
        /*0018*/ 	.word	0x00000002
        /*0030*/ 	.string	""
        /*0030*/ 	.string	"ptxas"
        /*0030*/ 	.string	"Cuda compilation tools, release 13.0, V13.0.88"
        /*0030*/ 	.string	"Build cuda_13.0.r13.0/compiler.36424714_0"
        /*0030*/ 	.string	"-arch sm_100 -m 64 "



//--------------------- .note.nv.cuinfo           --------------------------
	.section	.note.nv.cuinfo,"",@"SHT_NOTE"
	.sectionflags	@"SHF_NOTE_NV_CUINFO"
        /*0018*/ 	.short	0x0002
        /*001a*/ 	.short	0x0064
        /*001c*/ 	.short	0x0082
	.zero		2


//--------------------- .nv.info                  --------------------------
	.section	.nv.info,"",@"SHT_CUDA_INFO"
	.align	4


	//----- nvinfo : EIATTR_REGCOUNT
	.align		4
        /*0000*/ 	.byte	0x04, 0x2f
        /*0002*/ 	.short	(.L_1 - .L_0)
	.align		4
.L_0:
        /*0004*/ 	.word	index@(_Z25get_maximum_scalar_kernelPfiS_)
        /*0008*/ 	.word	0x0000000a


	//----- nvinfo : EIATTR_FRAME_SIZE
	.align		4
.L_1:
        /*000c*/ 	.byte	0x04, 0x11
        /*000e*/ 	.short	(.L_3 - .L_2)
	.align		4
.L_2:
        /*0010*/ 	.word	index@(_Z25get_maximum_scalar_kernelPfiS_)
        /*0014*/ 	.word	0x00000000


	//----- nvinfo : EIATTR_MIN_STACK_SIZE
	.align		4
.L_3:
        /*0018*/ 	.byte	0x04, 0x12
        /*001a*/ 	.short	(.L_5 - .L_4)
	.align		4
.L_4:
        /*001c*/ 	.word	index@(_Z25get_maximum_scalar_kernelPfiS_)
        /*0020*/ 	.word	0x00000000
.L_5:


//--------------------- .nv.compat                --------------------------
	.section	.nv.compat,"",@"SHT_CUDA_COMPAT_INFO"
	.align	4
        /*0000*/ 	.byte	0x02, 0x09, 0x00, 0x00, 0x02, 0x02, 0x01, 0x00, 0x02, 0x05, 0x05, 0x00, 0x03, 0x07, 0x01, 0x01
        /*0010*/ 	.byte	0x02, 0x03, 0x00, 0x00, 0x02, 0x06, 0x01, 0x00, 0x04, 0x0b, 0x08, 0x00, 0x09, 0x00, 0x00, 0x00
        /*0020*/ 	.byte	0x00, 0x00, 0x00, 0x00


//--------------------- .nv.info._Z25get_maximum_scalar_kernelPfiS_ --------------------------
	.section	.nv.info._Z25get_maximum_scalar_kernelPfiS_,"",@"SHT_CUDA_INFO"
	.sectionflags	@""
	.align	4


	//----- nvinfo : EIATTR_CUDA_API_VERSION
	.align		4
        /*0000*/ 	.byte	0x04, 0x37
        /*0002*/ 	.short	(.L_7 - .L_6)
.L_6:
        /*0004*/ 	.word	0x00000082


	//----- nvinfo : EIATTR_KPARAM_INFO
	.align		4
.L_7:
        /*0008*/ 	.byte	0x04, 0x17
        /*000a*/ 	.short	(.L_9 - .L_8)
.L_8:
        /*000c*/ 	.word	0x00000000
        /*0010*/ 	.short	0x0002
        /*0012*/ 	.short	0x0010
        /*0014*/ 	.byte	0x00, 0xf5, 0x21, 0x00


	//----- nvinfo : EIATTR_KPARAM_INFO
	.align		4
.L_9:
        /*0018*/ 	.byte	0x04, 0x17
        /*001a*/ 	.short	(.L_11 - .L_10)
.L_10:
        /*001c*/ 	.word	0x00000000
        /*0020*/ 	.short	0x0001
        /*0022*/ 	.short	0x0008
        /*0024*/ 	.byte	0x00, 0xf0, 0x11, 0x00


	//----- nvinfo : EIATTR_KPARAM_INFO
	.align		4
.L_11:
        /*0028*/ 	.byte	0x04, 0x17
        /*002a*/ 	.short	(.L_13 - .L_12)
.L_12:
        /*002c*/ 	.word	0x00000000
        /*0030*/ 	.short	0x0000
        /*0032*/ 	.short	0x0000
        /*0034*/ 	.byte	0x00, 0xf5, 0x21, 0x00


	//----- nvinfo : EIATTR_SPARSE_MMA_MASK
	.align		4
.L_13:
        /*0038*/ 	.byte	0x03, 0x50
        /*003a*/ 	.short	0x0000


	//----- nvinfo : EIATTR_MAXREG_COUNT
	.align		4
        /*003c*/ 	.byte	0x03, 0x1b
        /*003e*/ 	.short	0x00ff


	//----- nvinfo : EIATTR_NUM_BARRIERS
	.align		4
        /*0040*/ 	.byte	0x02, 0x4c
        /*0042*/ 	.byte	0x01
	.zero		1


	//----- nvinfo : EIATTR_MERCURY_ISA_VERSION
	.align		4
        /*0044*/ 	.byte	0x03, 0x5f
        /*0046*/ 	.short	0x0101


	//----- nvinfo : EIATTR_VRC_CTA_INIT_COUNT
	.align		4
        /*0048*/ 	.byte	0x02, 0x4a
	.zero		1
	.zero		1


	//----- nvinfo : EIATTR_EXIT_INSTR_OFFSETS
	.align		4
        /*004c*/ 	.byte	0x04, 0x1c
        /*004e*/ 	.short	(.L_15 - .L_14)


	//   ....[0]....
.L_14:
        /*0050*/ 	.word	0x00000280


	//   ....[1]....
        /*0054*/ 	.word	0x00000300


	//----- nvinfo : EIATTR_CRS_STACK_SIZE
	.align		4
.L_15:
        /*0058*/ 	.byte	0x04, 0x1e
        /*005a*/ 	.short	(.L_17 - .L_16)
.L_16:
        /*005c*/ 	.word	0x00000000


	//----- nvinfo : EIATTR_CBANK_PARAM_SIZE
	.align		4
.L_17:
        /*0060*/ 	.byte	0x03, 0x19
        /*0062*/ 	.short	0x0018


	//----- nvinfo : EIATTR_PARAM_CBANK
	.align		4
        /*0064*/ 	.byte	0x04, 0x0a
        /*0066*/ 	.short	(.L_19 - .L_18)
	.align		4
.L_18:
        /*0068*/ 	.word	index@(.nv.constant0._Z25get_maximum_scalar_kernelPfiS_)
        /*006c*/ 	.short	0x0380
        /*006e*/ 	.short	0x0018


	//----- nvinfo : EIATTR_SW_WAR
	.align		4
.L_19:
        /*0070*/ 	.byte	0x04, 0x36
        /*0072*/ 	.short	(.L_21 - .L_20)
.L_20:
        /*0074*/ 	.word	0x00000008
.L_21:


//--------------------- .nv.callgraph             --------------------------
	.section	.nv.callgraph,"",@"SHT_CUDA_CALLGRAPH"
	.align	4
	.sectionentsize	8
	.align		4
        /*0000*/ 	.word	0x00000000
	.align		4
        /*0004*/ 	.word	0xffffffff
	.align		4
        /*0008*/ 	.word	0x00000000
	.align		4
        /*000c*/ 	.word	0xfffffffe
	.align		4
        /*0010*/ 	.word	0x00000000
	.align		4
        /*0014*/ 	.word	0xfffffffd
	.align		4
        /*0018*/ 	.word	0x00000000
	.align		4
        /*001c*/ 	.word	0xfffffffc


//--------------------- .text._Z25get_maximum_scalar_kernelPfiS_ --------------------------
	.section	.text._Z25get_maximum_scalar_kernelPfiS_,"ax",@progbits
	.align	128
        .global         _Z25get_maximum_scalar_kernelPfiS_
        .type           _Z25get_maximum_scalar_kernelPfiS_,@function
        .size           _Z25get_maximum_scalar_kernelPfiS_,(.L_x_5 - _Z25get_maximum_scalar_kernelPfiS_)
        .other          _Z25get_maximum_scalar_kernelPfiS_,@"STO_CUDA_ENTRY STV_DEFAULT"
_Z25get_maximum_scalar_kernelPfiS_:
.text._Z25get_maximum_scalar_kernelPfiS_:
[----:B------:R-:W-:Y:S01]  /*0000*/  LDC R1, c[0x0][0x37c] ;  /* 0x0000df00ff017b82 */ /* 0x000fe20000000800 */
[----:B------:R-:W0:Y:S07]  /*0010*/  S2R R0, SR_CTAID.X ;  /* 0x0000000000007919 */ /* 0x000e2e0000002500 */
[----:B------:R-:W0:Y:S01]  /*0020*/  S2UR UR4, SR_CTAID.Y ;  /* 0x00000000000479c3 */ /* 0x000e220000002600 */
[----:B------:R-:W1:Y:S01]  /*0030*/  LDCU UR5, c[0x0][0x388] ;  /* 0x00007100ff0577ac */ /* 0x000e620008000800 */
[----:B------:R-:W2:Y:S01]  /*0040*/  S2R R6, SR_TID.X ;  /* 0x0000000000067919 */ /* 0x000ea20000002100 */
[----:B------:R-:W3:Y:S05]  /*0050*/  LDCU.64 UR6, c[0x0][0x358] ;  /* 0x00006b00ff0677ac */ /* 0x000eea0008000a00 */
[----:B------:R-:W0:Y:S01]  /*0060*/  LDC R5, c[0x0][0x370] ;  /* 0x0000dc00ff057b82 */ /* 0x000e220000000800 */
[----:B------:R-:W2:Y:S01]  /*0070*/  LDCU UR8, c[0x0][0x360] ;  /* 0x00006c00ff0877ac */ /* 0x000ea20008000800 */
[----:B0-----:R-:W-:-:S04]  /*0080*/  IMAD R5, R5, UR4, R0 ;  /* 0x0000000405057c24 */ /* 0x001fc8000f8e0200 */
[----:B--2---:R-:W-:-:S05]  /*0090*/  IMAD R7, R5, UR8, R6 ;  /* 0x0000000805077c24 */ /* 0x004fca000f8e0206 */
[----:B-1----:R-:W-:-:S13]  /*00a0*/  ISETP.GE.U32.AND P0, PT, R7, UR5, PT ;  /* 0x0000000507007c0c */ /* 0x002fda000bf06070 */
[----:B------:R-:W0:Y:S02]  /*00b0*/  @!P0 LDC.64 R2, c[0x0][0x380] ;  /* 0x0000e000ff028b82 */ /* 0x000e240000000a00 */
[----:B0-----:R-:W-:-:S06]  /*00c0*/  @!P0 IMAD.WIDE.U32 R2, R7, 0x4, R2 ;  /* 0x0000000407028825 */ /* 0x001fcc00078e0002 */
[----:B---3--:R-:W2:Y:S01]  /*00d0*/  @!P0 LDG.E R2, desc[UR6][R2.64] ;  /* 0x0000000602028981 */ /* 0x008ea2000c1e1900 */
[----:B------:R-:W0:Y:S01]  /*00e0*/  S2UR UR5, SR_CgaCtaId ;  /* 0x00000000000579c3 */ /* 0x000e220000008800 */
[----:B------:R-:W-:Y:S01]  /*00f0*/  IMAD.U32 R0, RZ, RZ, UR8 ;  /* 0x00000008ff007e24 */ /* 0x000fe2000f8e00ff */
[----:B------:R-:W-:Y:S01]  /*0100*/  UMOV UR4, 0x400 ;  /* 0x0000040000047882 */ /* 0x000fe20000000000 */
[----:B------:R-:W-:Y:S01]  /*0110*/  IMAD.MOV.U32 R4, RZ, RZ, RZ ;  /* 0x000000ffff047224 */ /* 0x000fe200078e00ff */
[----:B0-----:R-:W-:-:S06]  /*0120*/  ULEA UR4, UR5, UR4, 0x18 ;  /* 0x0000000405047291 */ /* 0x001fcc000f8ec0ff */
[----:B------:R-:W-:Y:S01]  /*0130*/  LEA R7, R6, UR4, 0x2 ;  /* 0x0000000406077c11 */ /* 0x000fe2000f8e10ff */
[----:B--2---:R-:W-:Y:S01]  /*0140*/  @!P0 FADD R4, |R2|, -RZ ;  /* 0x800000ff02048221 */ /* 0x004fe20000000200 */
[----:B------:R-:W-:-:S04]  /*0150*/  ISETP.GE.U32.AND P0, PT, R0, 0x2, PT ;  /* 0x000000020000780c */ /* 0x000fc80003f06070 */
[----:B------:R0:W-:Y:S01]  /*0160*/  STS [R7], R4 ;  /* 0x0000000407007388 */ /* 0x0001e20000000800 */
[----:B------:R-:W-:Y:S08]  /*0170*/  BAR.SYNC.DEFER_BLOCKING 0x0 ;  /* 0x0000000000007b1d */ /* 0x000ff00000010000 */
[----:B------:R-:W-:Y:S05]  /*0180*/  @!P0 BRA `(.L_x_0) ;  /* 0x0000000000388947 */ /* 0x000fea0003800000 */
.L_x_3:
[----:B0-----:R-:W-:Y:S01]  /*0190*/  MOV R4, R0 ;  /* 0x0000000000047202 */ /* 0x001fe20000000f00 */
[----:B------:R-:W-:Y:S01]  /*01a0*/  BSSY.RECONVERGENT B0, `(.L_x_1) ;  /* 0x0000009000007945 */ /* 0x000fe20003800200 */
[----:B------:R-:W-:-:S04]  /*01b0*/  SHF.R.U32.HI R0, RZ, 0x1, R0 ;  /* 0x00000001ff007819 */ /* 0x000fc80000011600 */
[----:B------:R-:W-:-:S13]  /*01c0*/  ISETP.GE.U32.AND P0, PT, R6, R0, PT ;  /* 0x000000000600720c */ /* 0x000fda0003f06070 */
[----:B------:R-:W-:Y:S05]  /*01d0*/  @P0 BRA `(.L_x_2) ;  /* 0x0000000000140947 */ /* 0x000fea0003800000 */
[----:B------:R-:W-:Y:S01]  /*01e0*/  IMAD R3, R0, 0x4, R7 ;  /* 0x0000000400037824 */ /* 0x000fe200078e0207 */
[----:B------:R-:W-:Y:S05]  /*01f0*/  LDS R2, [R7] ;  /* 0x0000000007027984 */ /* 0x000fea0000000800 */
[----:B------:R-:W0:Y:S02]  /*0200*/  LDS R3, [R3] ;  /* 0x0000000003037984 */ /* 0x000e240000000800 */
[----:B0-----:R-:W-:-:S13]  /*0210*/  FSETP.GEU.AND P0, PT, R2, R3, PT ;  /* 0x000000030200720b */ /* 0x001fda0003f0e000 */
[----:B------:R0:W-:Y:S02]  /*0220*/  @!P0 STS [R7], R3 ;  /* 0x0000000307008388 */ /* 0x0001e40000000800 */
.L_x_2:
[----:B------:R-:W-:Y:S05]  /*0230*/  BSYNC.RECONVERGENT B0 ;  /* 0x0000000000007941 */ /* 0x000fea0003800200 */
.L_x_1:
[----:B------:R-:W-:Y:S01]  /*0240*/  BAR.SYNC.DEFER_BLOCKING 0x0 ;  /* 0x0000000000007b1d */ /* 0x000fe20000010000 */
[----:B------:R-:W-:-:S13]  /*0250*/  ISETP.GT.U32.AND P0, PT, R4, 0x3, PT ;  /* 0x000000030400780c */ /* 0x000fda0003f04070 */
[----:B------:R-:W-:Y:S05]  /*0260*/  @P0 BRA `(.L_x_3) ;  /* 0xfffffffc00c80947 */ /* 0x000fea000383ffff */
.L_x_0:
[----:B------:R-:W-:-:S13]  /*0270*/  ISETP.NE.AND P0, PT, R6, RZ, PT ;  /* 0x000000ff0600720c */ /* 0x000fda0003f05270 */
[----:B------:R-:W-:Y:S05]  /*0280*/  @P0 EXIT ;  /* 0x000000000000094d */ /* 0x000fea0003800000 */
[----:B------:R-:W1:Y:S01]  /*0290*/  S2UR UR5, SR_CgaCtaId ;  /* 0x00000000000579c3 */ /* 0x000e620000008800 */
[----:B------:R-:W-:-:S07]  /*02a0*/  UMOV UR4, 0x400 ;  /* 0x0000040000047882 */ /* 0x000fce0000000000 */
[----:B0-----:R-:W0:Y:S01]  /*02b0*/  LDC.64 R2, c[0x0][0x390] ;  /* 0x0000e400ff027b82 */ /* 0x001e220000000a00 */
[----:B-1----:R-:W-:Y:S01]  /*02c0*/  ULEA UR4, UR5, UR4, 0x18 ;  /* 0x0000000405047291 */ /* 0x002fe2000f8ec0ff */
[----:B0-----:R-:W-:-:S08]  /*02d0*/  IMAD.WIDE.U32 R2, R5, 0x4, R2 ;  /* 0x0000000405027825 */ /* 0x001fd000078e0002 */
[----:B------:R-:W0:Y:S04]  /*02e0*/  LDS R7, [UR4] ;  /* 0x00000004ff077984 */ /* 0x000e280008000800 */
[----:B0-----:R-:W-:Y:S01]  /*02f0*/  STG.E desc[UR6][R2.64], R7 ;  /* 0x0000000702007986 */ /* 0x001fe2000c101906 */
[----:B------:R-:W-:Y:S05]  /*0300*/  EXIT ;  /* 0x000000000000794d */ /* 0x000fea0003800000 */
.L_x_4:
[----:B------:R-:W-:-:S00]  /*0310*/  BRA `(.L_x_4) ;  /* 0xfffffffc00fc7947 */ /* 0x000fc0000383ffff */
[----:B------:R-:W-:-:S00]  /*0320*/  NOP ;  /* 0x0000000000007918 */ /* 0x000fc00000000000 */
        /* <DEDUP_REMOVED lines=13> */
.L_x_5:


//--------------------- .nv.shared._Z25get_maximum_scalar_kernelPfiS_ --------------------------
	.section	.nv.shared._Z25get_maximum_scalar_kernelPfiS_,"aw",@nobits
	.sectionflags	@""
	.align	4
.nv.shared._Z25get_maximum_scalar_kernelPfiS_:
	.zero		2048


//--------------------- .nv.shared.reserved.0     --------------------------
	.section	.nv.shared.reserved.0,"aw",@nobits
	.weak		__nv_reservedSMEM_offset_0_alias
	.size		__nv_reservedSMEM_offset_0_alias, 0, 64
	.other		__nv_reservedSMEM_offset_0_alias,@"STO_CUDA_RESERVED_SHARED STV_DEFAULT"
__nv_reservedSMEM_offset_0_alias:
	.zero		0
	.zero		64


//--------------------- .nv.constant0._Z25get_maximum_scalar_kernelPfiS_ --------------------------
	.section	.nv.constant0._Z25get_maximum_scalar_kernelPfiS_,"a",@progbits
	.sectionflags	@""
	.align	4
.nv.constant0._Z25get_maximum_scalar_kernelPfiS_:
	.zero		920


//--------------------- SYMBOLS --------------------------

	.type		.nv.reservedSmem.offset0,@object
	.size		.nv.reservedSmem.offset0,0x4
	.type		.nv.reservedSmem.cap,@object
	.size		.nv.reservedSmem.cap,0x4
